//
// Generated by NVIDIA NVVM Compiler
//
// Compiler Build ID: CL-36424714
// Cuda compilation tools, release 13.0, V13.0.88
// Based on NVVM 20.0.0
//

.version 9.0
.target sm_100
.address_size 64

	// .globl	_Z10vector_sumPhjPy
// _ZZ10vector_sumPhjPyE12partial_sums has been demoted

.visible .entry _Z10vector_sumPhjPy(
	.param .u64 .ptr .align 1 _Z10vector_sumPhjPy_param_0,
	.param .u32 _Z10vector_sumPhjPy_param_1,
	.param .u64 .ptr .align 1 _Z10vector_sumPhjPy_param_2
)
{
	.reg .pred 	%p<84>;
	.reg .b32 	%r<149>;
	.reg .b64 	%rd<17>;
	// demoted variable
	.shared .align 4 .b8 _ZZ10vector_sumPhjPyE12partial_sums[128];
	ld.param.u64 	%rd3, [_Z10vector_sumPhjPy_param_0];
	ld.param.u32 	%r40, [_Z10vector_sumPhjPy_param_1];
	ld.param.u64 	%rd4, [_Z10vector_sumPhjPy_param_2];
	cvta.to.global.u64 	%rd1, %rd4;
	cvta.to.global.u64 	%rd2, %rd3;
	mov.u32 	%r1, %ctaid.x;
	mov.u32 	%r2, %ntid.x;
	mov.u32 	%r3, %tid.x;
	mad.lo.s32 	%r146, %r1, %r2, %r3;
	and.b32  	%r5, %r3, 31;
	mov.u32 	%r6, %nctaid.x;
	mul.lo.s32 	%r7, %r6, %r2;
	add.s32 	%r41, %r7, %r40;
	add.s32 	%r8, %r41, -1;
	setp.gt.u32 	%p2, %r7, %r8;
	@%p2 bra 	$L__BB0_33;
	div.u32 	%r42, %r8, %r7;
	setp.eq.s32 	%p3, %r5, 0;
	setp.gt.u32 	%p4, %r3, 31;
	and.pred  	%p1, %p3, %p4;
	shr.u32 	%r44, %r3, 3;
	and.b32  	%r45, %r44, 124;
	mov.u32 	%r46, _ZZ10vector_sumPhjPyE12partial_sums;
	add.s32 	%r9, %r46, %r45;
	shl.b32 	%r47, %r5, 2;
	add.s32 	%r10, %r46, %r47;
	max.u32 	%r11, %r42, 1;
	setp.lt.u32 	%p5, %r42, 2;
	@%p5 bra 	$L__BB0_22;
	and.b32  	%r48, %r11, -2;
	add.s32 	%r49, %r6, %r1;
	mad.lo.s32 	%r140, %r2, %r49, %r3;
	shl.b32 	%r13, %r7, 1;
	neg.s32 	%r139, %r48;
	not.pred 	%p17, %p1;
$L__BB0_3:
	setp.ge.u32 	%p6, %r146, %r40;
	mov.b32 	%r142, 0;
	@%p6 bra 	$L__BB0_5;
	cvt.u64.u32 	%rd5, %r146;
	add.s64 	%rd6, %rd2, %rd5;
	ld.global.u8 	%r142, [%rd6];
$L__BB0_5:
	setp.lt.u32 	%p7, %r5, 2;
	setp.lt.u32 	%p8, %r5, 4;
	setp.lt.u32 	%p9, %r5, 8;
	setp.lt.u32 	%p10, %r5, 16;
	setp.eq.s32 	%p11, %r5, 0;
	shfl.sync.down.b32	%r51|%p12, %r142, 16, 31, -1;
	selp.b32 	%r52, %r51, 0, %p10;
	add.s32 	%r53, %r52, %r142;
	shfl.sync.down.b32	%r54|%p13, %r53, 8, 31, -1;
	selp.b32 	%r55, %r54, 0, %p9;
	add.s32 	%r56, %r55, %r53;
	shfl.sync.down.b32	%r57|%p14, %r56, 4, 31, -1;
	selp.b32 	%r58, %r57, 0, %p8;
	add.s32 	%r59, %r58, %r56;
	shfl.sync.down.b32	%r60|%p15, %r59, 2, 31, -1;
	selp.b32 	%r61, %r60, 0, %p7;
	add.s32 	%r62, %r61, %r59;
	shfl.sync.down.b32	%r63|%p16, %r62, 1, 31, -1;
	selp.b32 	%r64, %r63, 0, %p11;
	add.s32 	%r143, %r64, %r62;
	@%p17 bra 	$L__BB0_7;
	st.shared.u32 	[%r9], %r143;
$L__BB0_7:
	setp.gt.u32 	%p18, %r3, 31;
	bar.sync 	0;
	@%p18 bra 	$L__BB0_12;
	setp.eq.s32 	%p19, %r5, 0;
	@%p19 bra 	$L__BB0_10;
	ld.shared.u32 	%r143, [%r10];
$L__BB0_10:
	setp.lt.u32 	%p20, %r5, 2;
	setp.lt.u32 	%p21, %r5, 4;
	setp.lt.u32 	%p22, %r5, 8;
	setp.lt.u32 	%p23, %r5, 16;
	setp.ne.s32 	%p24, %r5, 0;
	setp.eq.s32 	%p25, %r5, 0;
	shfl.sync.down.b32	%r65|%p26, %r143, 16, 31, -1;
	selp.b32 	%r66, %r65, 0, %p23;
	add.s32 	%r67, %r66, %r143;
	shfl.sync.down.b32	%r68|%p27, %r67, 8, 31, -1;
	selp.b32 	%r69, %r68, 0, %p22;
	add.s32 	%r70, %r69, %r67;
	shfl.sync.down.b32	%r71|%p28, %r70, 4, 31, -1;
	selp.b32 	%r72, %r71, 0, %p21;
	add.s32 	%r73, %r72, %r70;
	shfl.sync.down.b32	%r74|%p29, %r73, 2, 31, -1;
	selp.b32 	%r75, %r74, 0, %p20;
	add.s32 	%r76, %r75, %r73;
	shfl.sync.down.b32	%r77|%p30, %r76, 1, 31, -1;
	selp.b32 	%r78, %r77, 0, %p25;
	add.s32 	%r23, %r78, %r76;
	@%p24 bra 	$L__BB0_12;
	cvt.u64.u32 	%rd7, %r23;
	atom.global.add.u64 	%rd8, [%rd1], %rd7;
$L__BB0_12:
	bar.sync 	0;
	setp.ge.u32 	%p31, %r140, %r40;
	mov.b32 	%r144, 0;
	@%p31 bra 	$L__BB0_14;
	cvt.u64.u32 	%rd9, %r140;
	add.s64 	%rd10, %rd2, %rd9;
	ld.global.u8 	%r144, [%rd10];
$L__BB0_14:
	setp.lt.u32 	%p32, %r5, 2;
	setp.lt.u32 	%p33, %r5, 4;
	setp.lt.u32 	%p34, %r5, 8;
	setp.lt.u32 	%p35, %r5, 16;
	setp.eq.s32 	%p36, %r5, 0;
	shfl.sync.down.b32	%r80|%p37, %r144, 16, 31, -1;
	selp.b32 	%r81, %r80, 0, %p35;
	add.s32 	%r82, %r81, %r144;
	shfl.sync.down.b32	%r83|%p38, %r82, 8, 31, -1;
	selp.b32 	%r84, %r83, 0, %p34;
	add.s32 	%r85, %r84, %r82;
	shfl.sync.down.b32	%r86|%p39, %r85, 4, 31, -1;
	selp.b32 	%r87, %r86, 0, %p33;
	add.s32 	%r88, %r87, %r85;
	shfl.sync.down.b32	%r89|%p40, %r88, 2, 31, -1;
	selp.b32 	%r90, %r89, 0, %p32;
	add.s32 	%r91, %r90, %r88;
	shfl.sync.down.b32	%r92|%p41, %r91, 1, 31, -1;
	selp.b32 	%r93, %r92, 0, %p36;
	add.s32 	%r145, %r93, %r91;
	@%p17 bra 	$L__BB0_16;
	st.shared.u32 	[%r9], %r145;
$L__BB0_16:
	setp.gt.u32 	%p43, %r3, 31;
	bar.sync 	0;
	@%p43 bra 	$L__BB0_21;
	setp.eq.s32 	%p44, %r5, 0;
	@%p44 bra 	$L__BB0_19;
	ld.shared.u32 	%r145, [%r10];
$L__BB0_19:
	setp.lt.u32 	%p45, %r5, 2;
	setp.lt.u32 	%p46, %r5, 4;
	setp.lt.u32 	%p47, %r5, 8;
	setp.lt.u32 	%p48, %r5, 16;
	setp.ne.s32 	%p49, %r5, 0;
	setp.eq.s32 	%p50, %r5, 0;
	shfl.sync.down.b32	%r94|%p51, %r145, 16, 31, -1;
	selp.b32 	%r95, %r94, 0, %p48;
	add.s32 	%r96, %r95, %r145;
	shfl.sync.down.b32	%r97|%p52, %r96, 8, 31, -1;
	selp.b32 	%r98, %r97, 0, %p47;
	add.s32 	%r99, %r98, %r96;
	shfl.sync.down.b32	%r100|%p53, %r99, 4, 31, -1;
	selp.b32 	%r101, %r100, 0, %p46;
	add.s32 	%r102, %r101, %r99;
	shfl.sync.down.b32	%r103|%p54, %r102, 2, 31, -1;
	selp.b32 	%r104, %r103, 0, %p45;
	add.s32 	%r105, %r104, %r102;
	shfl.sync.down.b32	%r106|%p55, %r105, 1, 31, -1;
	selp.b32 	%r107, %r106, 0, %p50;
	add.s32 	%r29, %r107, %r105;
	@%p49 bra 	$L__BB0_21;
	cvt.u64.u32 	%rd11, %r29;
	atom.global.add.u64 	%rd12, [%rd1], %rd11;
$L__BB0_21:
	add.s32 	%r108, %r146, %r7;
	add.s32 	%r146, %r108, %r7;
	bar.sync 	0;
	add.s32 	%r140, %r140, %r13;
	add.s32 	%r139, %r139, 2;
	setp.ne.s32 	%p56, %r139, 0;
	@%p56 bra 	$L__BB0_3;
$L__BB0_22:
	and.b32  	%r109, %r11, 1;
	setp.eq.b32 	%p57, %r109, 1;
	not.pred 	%p58, %p57;
	@%p58 bra 	$L__BB0_33;
	setp.ge.u32 	%p59, %r146, %r40;
	mov.b32 	%r147, 0;
	@%p59 bra 	$L__BB0_25;
	cvt.u64.u32 	%rd13, %r146;
	add.s64 	%rd14, %rd2, %rd13;
	ld.global.u8 	%r147, [%rd14];
$L__BB0_25:
	setp.eq.s32 	%p60, %r5, 0;
	shfl.sync.down.b32	%r111|%p61, %r147, 16, 31, -1;
	setp.lt.u32 	%p62, %r5, 16;
	selp.b32 	%r112, %r111, 0, %p62;
	add.s32 	%r113, %r112, %r147;
	shfl.sync.down.b32	%r114|%p63, %r113, 8, 31, -1;
	setp.lt.u32 	%p64, %r5, 8;
	selp.b32 	%r115, %r114, 0, %p64;
	add.s32 	%r116, %r115, %r113;
	shfl.sync.down.b32	%r117|%p65, %r116, 4, 31, -1;
	setp.lt.u32 	%p66, %r5, 4;
	selp.b32 	%r118, %r117, 0, %p66;
	add.s32 	%r119, %r118, %r116;
	shfl.sync.down.b32	%r120|%p67, %r119, 2, 31, -1;
	setp.lt.u32 	%p68, %r5, 2;
	selp.b32 	%r121, %r120, 0, %p68;
	add.s32 	%r122, %r121, %r119;
	shfl.sync.down.b32	%r123|%p69, %r122, 1, 31, -1;
	selp.b32 	%r124, %r123, 0, %p60;
	add.s32 	%r148, %r124, %r122;
	not.pred 	%p70, %p1;
	@%p70 bra 	$L__BB0_27;
	st.shared.u32 	[%r9], %r148;
$L__BB0_27:
	setp.gt.u32 	%p71, %r3, 31;
	bar.sync 	0;
	@%p71 bra 	$L__BB0_32;
	setp.eq.s32 	%p72, %r5, 0;
	@%p72 bra 	$L__BB0_30;
	ld.shared.u32 	%r148, [%r10];
$L__BB0_30:
	setp.lt.u32 	%p73, %r5, 2;
	setp.lt.u32 	%p74, %r5, 4;
	setp.lt.u32 	%p75, %r5, 8;
	setp.lt.u32 	%p76, %r5, 16;
	setp.ne.s32 	%p77, %r5, 0;
	setp.eq.s32 	%p78, %r5, 0;
	shfl.sync.down.b32	%r125|%p79, %r148, 16, 31, -1;
	selp.b32 	%r126, %r125, 0, %p76;
	add.s32 	%r127, %r126, %r148;
	shfl.sync.down.b32	%r128|%p80, %r127, 8, 31, -1;
	selp.b32 	%r129, %r128, 0, %p75;
	add.s32 	%r130, %r129, %r127;
	shfl.sync.down.b32	%r131|%p81, %r130, 4, 31, -1;
	selp.b32 	%r132, %r131, 0, %p74;
	add.s32 	%r133, %r132, %r130;
	shfl.sync.down.b32	%r134|%p82, %r133, 2, 31, -1;
	selp.b32 	%r135, %r134, 0, %p73;
	add.s32 	%r136, %r135, %r133;
	shfl.sync.down.b32	%r137|%p83, %r136, 1, 31, -1;
	selp.b32 	%r138, %r137, 0, %p78;
	add.s32 	%r39, %r138, %r136;
	@%p77 bra 	$L__BB0_32;
	cvt.u64.u32 	%rd15, %r39;
	atom.global.add.u64 	%rd16, [%rd1], %rd15;
$L__BB0_32:
	bar.sync 	0;
$L__BB0_33:
	ret;

}


// ===== COMPILED SASS (sm_100) =====

	.target	sm_100

	.elftype	@"ET_EXEC"


//--------------------- .note.nv.tkinfo           --------------------------
	.section	.note.nv.tkinfo,"",@"SHT_NOTE"
	.sectionflags	@"SHF_NOTE_NV_TKINFO"
	.tkinfo
        /*0018*/ 	.word	0x00000002
        /*0030*/ 	.string	""
        /*0030*/ 	.string	"ptxas"
        /*0030*/ 	.string	"Cuda compilation tools, release 13.0, V13.0.88"
        /*0030*/ 	.string	"Build cuda_13.0.r13.0/compiler.36424714_0"
        /*0030*/ 	.string	"-arch sm_100 -m 64 "



//--------------------- .note.nv.cuinfo           --------------------------
	.section	.note.nv.cuinfo,"",@"SHT_NOTE"
	.sectionflags	@"SHF_NOTE_NV_CUINFO"
        /*0018*/ 	.short	0x0002
        /*001a*/ 	.short	0x0064
        /*001c*/ 	.short	0x0082
	.zero		2


//--------------------- .nv.info                  --------------------------
	.section	.nv.info,"",@"SHT_CUDA_INFO"
	.align	4


	//----- nvinfo : EIATTR_REGCOUNT
	.align		4
        /*0000*/ 	.byte	0x04, 0x2f
        /*0002*/ 	.short	(.L_1 - .L_0)
	.align		4
.L_0:
        /*0004*/ 	.word	index@(_Z10vector_sumPhjPy)
        /*0008*/ 	.word	0x00000018


	//----- nvinfo : EIATTR_FRAME_SIZE
	.align		4
.L_1:
        /*000c*/ 	.byte	0x04, 0x11
        /*000e*/ 	.short	(.L_3 - .L_2)
	.align		4
.L_2:
        /*0010*/ 	.word	index@(_Z10vector_sumPhjPy)
        /*0014*/ 	.word	0x00000000


	//----- nvinfo : EIATTR_MIN_STACK_SIZE
	.align		4
.L_3:
        /*0018*/ 	.byte	0x04, 0x12
        /*001a*/ 	.short	(.L_5 - .L_4)
	.align		4
.L_4:
        /*001c*/ 	.word	index@(_Z10vector_sumPhjPy)
        /*0020*/ 	.word	0x00000000
.L_5:


//--------------------- .nv.compat                --------------------------
	.section	.nv.compat,"",@"SHT_CUDA_COMPAT_INFO"
	.align	4
        /*0000*/ 	.byte	0x02, 0x09, 0x00, 0x00, 0x02, 0x02, 0x01, 0x00, 0x02, 0x05, 0x05, 0x00, 0x03, 0x07, 0x01, 0x01
        /*0010*/ 	.byte	0x02, 0x03, 0x00, 0x00, 0x02, 0x06, 0x01, 0x00, 0x04, 0x0b, 0x08, 0x00, 0x09, 0x00, 0x00, 0x00
        /*0020*/ 	.byte	0x00, 0x00, 0x00, 0x00


//--------------------- .nv.info._Z10vector_sumPhjPy --------------------------
	.section	.nv.info._Z10vector_sumPhjPy,"",@"SHT_CUDA_INFO"
	.sectionflags	@""
	.align	4


	//----- nvinfo : EIATTR_CUDA_API_VERSION
	.align		4
        /*0000*/ 	.byte	0x04, 0x37
        /*0002*/ 	.short	(.L_7 - .L_6)
.L_6:
        /*0004*/ 	.word	0x00000082


	//----- nvinfo : EIATTR_KPARAM_INFO
	.align		4
.L_7:
        /*0008*/ 	.byte	0x04, 0x17
        /*000a*/ 	.short	(.L_9 - .L_8)
.L_8:
        /*000c*/ 	.word	0x00000000
        /*0010*/ 	.short	0x0002
        /*0012*/ 	.short	0x0010
        /*0014*/ 	.byte	0x00, 0xf5, 0x21, 0x00


	//----- nvinfo : EIATTR_KPARAM_INFO
	.align		4
.L_9:
        /*0018*/ 	.byte	0x04, 0x17
        /*001a*/ 	.short	(.L_11 - .L_10)
.L_10:
        /*001c*/ 	.word	0x00000000
        /*0020*/ 	.short	0x0001
        /*0022*/ 	.short	0x0008
        /*0024*/ 	.byte	0x00, 0xf0, 0x11, 0x00


	//----- nvinfo : EIATTR_KPARAM_INFO
	.align		4
.L_11:
        /*0028*/ 	.byte	0x04, 0x17
        /*002a*/ 	.short	(.L_13 - .L_12)
.L_12:
        /*002c*/ 	.word	0x00000000
        /*0030*/ 	.short	0x0000
        /*0032*/ 	.short	0x0000
        /*0034*/ 	.byte	0x00, 0xf5, 0x21, 0x00


	//----- nvinfo : EIATTR_SPARSE_MMA_MASK
	.align		4
.L_13:
        /*0038*/ 	.byte	0x03, 0x50
        /*003a*/ 	.short	0x0000


	//----- nvinfo : EIATTR_MAXREG_COUNT
	.align		4
        /*003c*/ 	.byte	0x03, 0x1b
        /*003e*/ 	.short	0x00ff


	//----- nvinfo : EIATTR_NUM_BARRIERS
	.align		4
        /*0040*/ 	.byte	0x02, 0x4c
        /*0042*/ 	.byte	0x01
	.zero		1


	//----- nvinfo : EIATTR_MERCURY_ISA_VERSION
	.align		4
        /*0044*/ 	.byte	0x03, 0x5f
        /*0046*/ 	.short	0x0101


	//----- nvinfo : EIATTR_COOP_GROUP_MASK_REGIDS
	.align		4
        /*0048*/ 	.byte	0x04, 0x29
        /*004a*/ 	.short	(.L_15 - .L_14)


	//   ....[0]....
.L_14:
        /*004c*/ 	.word	0xffffffff


	//   ....[1]....
        /*0050*/ 	.word	0xffffffff


	//   ....[2]....
        /*0054*/ 	.word	0xffffffff


	//   ....[3]....
        /*0058*/ 	.word	0xffffffff


	//   ....[4]....
        /*005c*/ 	.word	0xffffffff


	//   ....[5]....
        /*0060*/ 	.word	0xffffffff


	//   ....[6]....
        /*0064*/ 	.word	0xffffffff


	//   ....[7]....
        /*0068*/ 	.word	0xffffffff


	//   ....[8]....
        /*006c*/ 	.word	0xffffffff


	//   ....[9]....
        /*0070*/ 	.word	0xffffffff


	//   ....[10]....
        /*0074*/ 	.word	0xffffffff


	//   ....[11]....
        /*0078*/ 	.word	0xffffffff


	//   ....[12]....
        /*007c*/ 	.word	0xffffffff


	//   ....[13]....
        /*0080*/ 	.word	0xffffffff


	//   ....[14]....
        /*0084*/ 	.word	0xffffffff


	//   ....[15]....
        /*0088*/ 	.word	0xffffffff


	//   ....[16]....
        /*008c*/ 	.word	0xffffffff


	//   ....[17]....
        /*0090*/ 	.word	0xffffffff


	//   ....[18]....
        /*0094*/ 	.word	0xffffffff


	//   ....[19]....
        /*0098*/ 	.word	0xffffffff


	//   ....[20]....
        /*009c*/ 	.word	0xffffffff


	//   ....[21]....
        /*00a0*/ 	.word	0xffffffff


	//   ....[22]....
        /*00a4*/ 	.word	0xffffffff


	//   ....[23]....
        /*00a8*/ 	.word	0xffffffff


	//   ....[24]....
        /*00ac*/ 	.word	0xffffffff


	//   ....[25]....
        /*00b0*/ 	.word	0xffffffff


	//   ....[26]....
        /*00b4*/ 	.word	0xffffffff


	//   ....[27]....
        /*00b8*/ 	.word	0xffffffff


	//   ....[28]....
        /*00bc*/ 	.word	0xffffffff


	//   ....[29]....
        /*00c0*/ 	.word	0xffffffff


	//   ....[30]....
        /*00c4*/ 	.word	0x0500000a


	//   ....[31]....
        /*00c8*/ 	.word	0x0500000a


	//   ....[32]....
        /*00cc*/ 	.word	0x0500000a


	//   ....[33]....
        /*00d0*/ 	.word	0x0500000a


	//   ....[34]....
        /*00d4*/ 	.word	0x0500000a


	//   ....[35]....
        /*00d8*/ 	.word	0x0500000a


	//   ....[36]....
        /*00dc*/ 	.word	0x0500000a


	//   ....[37]....
        /*00e0*/ 	.word	0x0500000a


	//   ....[38]....
        /*00e4*/ 	.word	0x0500000a


	//   ....[39]....
        /*00e8*/ 	.word	0x0500000a


	//   ....[40]....
        /*00ec*/ 	.word	0x0500000a


	//   ....[41]....
        /*00f0*/ 	.word	0x0500000a


	//   ....[42]....
        /*00f4*/ 	.word	0x0500000a


	//   ....[43]....
        /*00f8*/ 	.word	0x0500000a


	//   ....[44]....
        /*00fc*/ 	.word	0x0500000a


	//----- nvinfo : EIATTR_COOP_GROUP_INSTR_OFFSETS
	.align		4
.L_15:
        /*0100*/ 	.byte	0x04, 0x28
        /*0102*/ 	.short	(.L_17 - .L_16)


	//   ....[0]....
.L_16:
        /*0104*/ 	.word	0x00000410


	//   ....[1]....
        /*0108*/ 	.word	0x00000440


	//   ....[2]....
        /*010c*/ 	.word	0x00000470


	//   ....[3]....
        /*0110*/ 	.word	0x000004a0


	//   ....[4]....
        /*0114*/ 	.word	0x000004d0


	//   ....[5]....
        /*0118*/ 	.word	0x00000590


	//   ....[6]....
        /*011c*/ 	.word	0x000005c0


	//   ....[7]....
        /*0120*/ 	.word	0x000005f0


	//   ....[8]....
        /*0124*/ 	.word	0x00000620


	//   ....[9]....
        /*0128*/ 	.word	0x00000650


	//   ....[10]....
        /*012c*/ 	.word	0x00000770


	//   ....[11]....
        /*0130*/ 	.word	0x000007b0


	//   ....[12]....
        /*0134*/ 	.word	0x000007e0


	//   ....[13]....
        /*0138*/ 	.word	0x00000810


	//   ....[14]....
        /*013c*/ 	.word	0x00000840


	//   ....[15]....
        /*0140*/ 	.word	0x000008f0


	//   ....[16]....
        /*0144*/ 	.word	0x00000920


	//   ....[17]....
        /*0148*/ 	.word	0x00000950


	//   ....[18]....
        /*014c*/ 	.word	0x00000980


	//   ....[19]....
        /*0150*/ 	.word	0x000009b0


	//   ....[20]....
        /*0154*/ 	.word	0x00000b80


	//   ....[21]....
        /*0158*/ 	.word	0x00000bb0


	//   ....[22]....
        /*015c*/ 	.word	0x00000be0


	//   ....[23]....
        /*0160*/ 	.word	0x00000c10


	//   ....[24]....
        /*0164*/ 	.word	0x00000c40


	//   ....[25]....
        /*0168*/ 	.word	0x00000ce0


	//   ....[26]....
        /*016c*/ 	.word	0x00000d10


	//   ....[27]....
        /*0170*/ 	.word	0x00000d40


	//   ....[28]....
        /*0174*/ 	.word	0x00000d70


	//   ....[29]....
        /*0178*/ 	.word	0x00000da0


	//   ....[30]....
        /*017c*/ 	.word	0x00000e90


	//   ....[31]....
        /*0180*/ 	.word	0x00000f10


	//   ....[32]....
        /*0184*/ 	.word	0x00000f90


	//   ....[33]....
        /*0188*/ 	.word	0x00001010


	//   ....[34]....
        /*018c*/ 	.word	0x00001090


	//   ....[35]....
        /*0190*/ 	.word	0x00001120


	//   ....[36]....
        /*0194*/ 	.word	0x000011a0


	//   ....[37]....
        /*0198*/ 	.word	0x00001220


	//   ....[38]....
        /*019c*/ 	.word	0x000012a0


	//   ....[39]....
        /*01a0*/ 	.word	0x00001320


	//   ....[40]....
        /*01a4*/ 	.word	0x000013b0


	//   ....[41]....
        /*01a8*/ 	.word	0x00001430


	//   ....[42]....
        /*01ac*/ 	.word	0x000014b0


	//   ....[43]....
        /*01b0*/ 	.word	0x00001530


	//   ....[44]....
        /*01b4*/ 	.word	0x000015b0


	//----- nvinfo : EIATTR_VRC_CTA_INIT_COUNT
	.align		4
.L_17:
        /*01b8*/ 	.byte	0x02, 0x4a
	.zero		1
	.zero		1


	//----- nvinfo : EIATTR_EXIT_INSTR_OFFSETS
	.align		4
        /*01bc*/ 	.byte	0x04, 0x1c
        /*01be*/ 	.short	(.L_19 - .L_18)


	//   ....[0]....
.L_18:
        /*01c0*/ 	.word	0x00000080


	//   ....[1]....
        /*01c4*/ 	.word	0x00000ab0


	//   ....[2]....
        /*01c8*/ 	.word	0x00000e30


	//----- nvinfo : EIATTR_CRS_STACK_SIZE
	.align		4
.L_19:
        /*01cc*/ 	.byte	0x04, 0x1e
        /*01ce*/ 	.short	(.L_21 - .L_20)
.L_20:
        /*01d0*/ 	.word	0x00000000


	//----- nvinfo : EIATTR_CBANK_PARAM_SIZE
	.align		4
.L_21:
        /*01d4*/ 	.byte	0x03, 0x19
        /*01d6*/ 	.short	0x0018


	//----- nvinfo : EIATTR_PARAM_CBANK
	.align		4
        /*01d8*/ 	.byte	0x04, 0x0a
        /*01da*/ 	.short	(.L_23 - .L_22)
	.align		4
.L_22:
        /*01dc*/ 	.word	index@(.nv.constant0._Z10vector_sumPhjPy)
        /*01e0*/ 	.short	0x0380
        /*01e2*/ 	.short	0x0018


	//----- nvinfo : EIATTR_SW_WAR
	.align		4
.L_23:
        /*01e4*/ 	.byte	0x04, 0x36
        /*01e6*/ 	.short	(.L_25 - .L_24)
.L_24:
        /*01e8*/ 	.word	0x00000008
.L_25:


//--------------------- .nv.callgraph             --------------------------
	.section	.nv.callgraph,"",@"SHT_CUDA_CALLGRAPH"
	.align	4
	.sectionentsize	8
	.align		4
        /*0000*/ 	.word	0x00000000
	.align		4
        /*0004*/ 	.word	0xffffffff
	.align		4
        /*0008*/ 	.word	0x00000000
	.align		4
        /*000c*/ 	.word	0xfffffffe
	.align		4
        /*0010*/ 	.word	0x00000000
	.align		4
        /*0014*/ 	.word	0xfffffffd
	.align		4
        /*0018*/ 	.word	0x00000000
	.align		4
        /*001c*/ 	.word	0xfffffffc


//--------------------- .text._Z10vector_sumPhjPy --------------------------
	.section	.text._Z10vector_sumPhjPy,"ax",@progbits
	.align	128
        .global         _Z10vector_sumPhjPy
        .type           _Z10vector_sumPhjPy,@function
        .size           _Z10vector_sumPhjPy,(.L_x_29 - _Z10vector_sumPhjPy)
        .other          _Z10vector_sumPhjPy,@"STO_CUDA_ENTRY STV_DEFAULT"
_Z10vector_sumPhjPy:
.text._Z10vector_sumPhjPy:
[----:B------:R-:W-:Y:S01]  /*0000*/  LDC R1, c[0x0][0x37c] ;  /* 0x0000df00ff017b82 */ /* 0x000fe20000000800 */
[----:B------:R-:W0:Y:S07]  /*0010*/  LDCU UR7, c[0x0][0x360] ;  /* 0x00006c00ff0777ac */ /* 0x000e2e0008000800 */
[----:B------:R-:W0:Y:S01]  /*0020*/  LDC R8, c[0x0][0x370] ;  /* 0x0000dc00ff087b82 */ /* 0x000e220000000800 */
[----:B------:R-:W1:Y:S01]  /*0030*/  LDCU UR6, c[0x0][0x388] ;  /* 0x00007100ff0677ac */ /* 0x000e620008000800 */
[----:B0-----:R-:W-:-:S04]  /*0040*/  IMAD R0, R8, UR7, RZ ;  /* 0x0000000708007c24 */ /* 0x001fc8000f8e02ff */
[----:B-1----:R-:W-:-:S04]  /*0050*/  VIADD R2, R0, UR6 ;  /* 0x0000000600027c36 */ /* 0x002fc80008000000 */
[----:B------:R-:W-:-:S05]  /*0060*/  VIADD R5, R2, 0xffffffff ;  /* 0xffffffff02057836 */ /* 0x000fca0000000000 */
[----:B------:R-:W-:-:S13]  /*0070*/  ISETP.GT.U32.AND P0, PT, R0, R5, PT ;  /* 0x000000050000720c */ /* 0x000fda0003f04070 */
[----:B------:R-:W-:Y:S05]  /*0080*/  @P0 EXIT ;  /* 0x000000000000094d */ /* 0x000fea0003800000 */
[----:B------:R-:W0:Y:S01]  /*0090*/  I2F.U32.RP R4, R0 ;  /* 0x0000000000047306 */ /* 0x000e220000209000 */
[----:B------:R-:W-:Y:S01]  /*00a0*/  IMAD.MOV R7, RZ, RZ, -R0 ;  /* 0x000000ffff077224 */ /* 0x000fe200078e0a00 */
[----:B------:R-:W-:Y:S01]  /*00b0*/  ISETP.NE.U32.AND P2, PT, R0, RZ, PT ;  /* 0x000000ff0000720c */ /* 0x000fe20003f45070 */
[----:B------:R-:W-:Y:S01]  /*00c0*/  IMAD.MOV.U32 R2, RZ, RZ, RZ ;  /* 0x000000ffff027224 */ /* 0x000fe200078e00ff */
[----:B------:R-:W1:Y:S01]  /*00d0*/  S2UR UR5, SR_CgaCtaId ;  /* 0x00000000000579c3 */ /* 0x000e620000008800 */
[----:B------:R-:W-:Y:S01]  /*00e0*/  UMOV UR4, 0x400 ;  /* 0x0000040000047882 */ /* 0x000fe20000000000 */
[----:B------:R-:W2:Y:S02]  /*00f0*/  LDCU.64 UR8, c[0x0][0x358] ;  /* 0x00006b00ff0877ac */ /* 0x000ea40008000a00 */
[----:B0-----:R-:W0:Y:S01]  /*0100*/  MUFU.RCP R4, R4 ;  /* 0x0000000400047308 */ /* 0x001e220000001000 */
[----:B-1----:R-:W-:Y:S01]  /*0110*/  ULEA UR4, UR5, UR4, 0x18 ;  /* 0x0000000405047291 */ /* 0x002fe2000f8ec0ff */
[----:B0-----:R-:W-:-:S06]  /*0120*/  VIADD R3, R4, 0xffffffe ;  /* 0x0ffffffe04037836 */ /* 0x001fcc0000000000 */
[----:B------:R-:W0:Y:S02]  /*0130*/  F2I.FTZ.U32.TRUNC.NTZ R3, R3 ;  /* 0x0000000300037305 */ /* 0x000e24000021f000 */
[----:B0-----:R-:W-:-:S04]  /*0140*/  IMAD R7, R7, R3, RZ ;  /* 0x0000000307077224 */ /* 0x001fc800078e02ff */
[----:B------:R-:W-:Y:S02]  /*0150*/  IMAD.HI.U32 R2, R3, R7, R2 ;  /* 0x0000000703027227 */ /* 0x000fe400078e0002 */
[----:B------:R-:W0:Y:S04]  /*0160*/  S2R R7, SR_CTAID.X ;  /* 0x0000000000077919 */ /* 0x000e280000002500 */
[----:B------:R-:W-:-:S04]  /*0170*/  IMAD.HI.U32 R6, R2, R5, RZ ;  /* 0x0000000502067227 */ /* 0x000fc800078e00ff */
[----:B------:R-:W-:-:S04]  /*0180*/  IMAD.MOV R2, RZ, RZ, -R6 ;  /* 0x000000ffff027224 */ /* 0x000fc800078e0a06 */
[----:B------:R-:W-:Y:S02]  /*0190*/  IMAD R5, R0, R2, R5 ;  /* 0x0000000200057224 */ /* 0x000fe400078e0205 */
[----:B------:R-:W1:Y:S03]  /*01a0*/  S2R R2, SR_TID.X ;  /* 0x0000000000027919 */ /* 0x000e660000002100 */
[----:B------:R-:W-:-:S13]  /*01b0*/  ISETP.GE.U32.AND P0, PT, R5, R0, PT ;  /* 0x000000000500720c */ /* 0x000fda0003f06070 */
[----:B------:R-:W-:Y:S01]  /*01c0*/  @P0 IADD3 R5, PT, PT, -R0, R5, RZ ;  /* 0x0000000500050210 */ /* 0x000fe20007ffe1ff */
[----:B------:R-:W-:-:S03]  /*01d0*/  @P0 VIADD R6, R6, 0x1 ;  /* 0x0000000106060836 */ /* 0x000fc60000000000 */
[----:B------:R-:W-:Y:S02]  /*01e0*/  ISETP.GE.U32.AND P1, PT, R5, R0, PT ;  /* 0x000000000500720c */ /* 0x000fe40003f26070 */
[----:B-1----:R-:W-:-:S11]  /*01f0*/  ISETP.GT.U32.AND P6, PT, R2, 0x1f, PT ;  /* 0x0000001f0200780c */ /* 0x002fd60003fc4070 */
[----:B------:R-:W-:Y:S01]  /*0200*/  @P1 VIADD R6, R6, 0x1 ;  /* 0x0000000106061836 */ /* 0x000fe20000000000 */
[----:B------:R-:W-:Y:S01]  /*0210*/  @!P2 LOP3.LUT R6, RZ, R0, RZ, 0x33, !PT ;  /* 0x00000000ff06a212 */ /* 0x000fe200078e33ff */
[--C-:B0-----:R-:W-:Y:S01]  /*0220*/  IMAD R5, R7, UR7, R2.reuse ;  /* 0x0000000707057c24 */ /* 0x101fe2000f8e0202 */
[----:B------:R-:W-:Y:S02]  /*0230*/  LOP3.LUT R12, R2, 0x1f, RZ, 0xc0, !PT ;  /* 0x0000001f020c7812 */ /* 0x000fe400078ec0ff */
[----:B------:R-:W-:Y:S02]  /*0240*/  ISETP.GE.U32.AND P0, PT, R6, 0x2, PT ;  /* 0x000000020600780c */ /* 0x000fe40003f06070 */
[----:B------:R-:W-:Y:S02]  /*0250*/  SHF.R.U32.HI R3, RZ, 0x3, R2 ;  /* 0x00000003ff037819 */ /* 0x000fe40000011602 */
[----:B------:R-:W-:Y:S02]  /*0260*/  ISETP.EQ.AND P1, PT, R12, RZ, P6 ;  /* 0x000000ff0c00720c */ /* 0x000fe40003722270 */
[----:B------:R-:W-:-:S02]  /*0270*/  LOP3.LUT R3, R3, 0x7c, RZ, 0xc0, !PT ;  /* 0x0000007c03037812 */ /* 0x000fc400078ec0ff */
[----:B------:R-:W-:Y:S02]  /*0280*/  P2R R13, PR, RZ, 0x2 ;  /* 0x00000002ff0d7803 */ /* 0x000fe40000000000 */
[----:B------:R-:W-:Y:S02]  /*0290*/  LEA R14, R12, UR4, 0x2 ;  /* 0x000000040c0e7c11 */ /* 0x000fe4000f8e10ff */
[----:B------:R-:W-:Y:S01]  /*02a0*/  VIMNMX.U32 R4, PT, PT, R6, 0x1, !PT ;  /* 0x0000000106047848 */ /* 0x000fe20007fe0000 */
[----:B--2---:R-:W-:Y:S06]  /*02b0*/  @!P0 BRA `(.L_x_0) ;  /* 0x0000000400f48947 */ /* 0x004fec0003800000 */
[----:B------:R-:W-:Y:S01]  /*02c0*/  LOP3.LUT R6, R4, 0xfffffffe, RZ, 0xc0, !PT ;  /* 0xfffffffe04067812 */ /* 0x000fe200078ec0ff */
[----:B------:R-:W-:Y:S01]  /*02d0*/  IMAD.IADD R7, R7, 0x1, R8 ;  /* 0x0000000107077824 */ /* 0x000fe200078e0208 */
[----:B------:R-:W0:Y:S03]  /*02e0*/  LDCU UR6, c[0x0][0x388] ;  /* 0x00007100ff0677ac */ /* 0x000e260008000800 */
[----:B------:R-:W-:Y:S01]  /*02f0*/  IMAD R7, R7, UR7, R2 ;  /* 0x0000000707077c24 */ /* 0x000fe2000f8e0202 */
[----:B------:R-:W1:Y:S01]  /*0300*/  LDCU.64 UR10, c[0x0][0x380] ;  /* 0x00007000ff0a77ac */ /* 0x000e620008000a00 */
[----:B------:R-:W-:-:S07]  /*0310*/  IMAD.MOV R6, RZ, RZ, -R6 ;  /* 0x000000ffff067224 */ /* 0x000fce00078e0a06 */
.L_x_7:
[----:B0-----:R-:W-:Y:S01]  /*0320*/  ISETP.GE.U32.AND P0, PT, R5, UR6, PT ;  /* 0x0000000605007c0c */ /* 0x001fe2000bf06070 */
[----:B---3--:R-:W-:Y:S01]  /*0330*/  IMAD.MOV.U32 R10, RZ, RZ, RZ ;  /* 0x000000ffff0a7224 */ /* 0x008fe200078e00ff */
[----:B------:R-:W-:-:S11]  /*0340*/  ISETP.NE.AND P6, PT, R13, RZ, PT ;  /* 0x000000ff0d00720c */ /* 0x000fd60003fc5270 */
[----:B------:R-:W0:Y:S02]  /*0350*/  @!P0 LDC.64 R8, c[0x0][0x380] ;  /* 0x0000e000ff088b82 */ /* 0x000e240000000a00 */
[----:B0-----:R-:W-:-:S05]  /*0360*/  @!P0 IADD3 R8, P1, PT, R5, R8, RZ ;  /* 0x0000000805088210 */ /* 0x001fca0007f3e0ff */
[----:B------:R-:W-:-:S05]  /*0370*/  @!P0 IMAD.X R9, RZ, RZ, R9, P1 ;  /* 0x000000ffff098224 */ /* 0x000fca00008e0609 */
[----:B--2---:R-:W2:Y:S01]  /*0380*/  @!P0 LDG.E.U8 R10, desc[UR8][R8.64] ;  /* 0x00000008080a8981 */ /* 0x004ea2000c1e1100 */
[----:B------:R-:W-:Y:S01]  /*0390*/  ISETP.GE.U32.AND P5, PT, R12, 0x10, PT ;  /* 0x000000100c00780c */ /* 0x000fe20003fa6070 */
[----:B------:R-:W-:Y:S01]  /*03a0*/  VIADD R6, R6, 0x2 ;  /* 0x0000000206067836 */ /* 0x000fe20000000000 */
[C---:B------:R-:W-:Y:S02]  /*03b0*/  ISETP.GE.U32.AND P4, PT, R12.reuse, 0x8, PT ;  /* 0x000000080c00780c */ /* 0x040fe40003f86070 */
[C---:B------:R-:W-:Y:S02]  /*03c0*/  ISETP.GE.U32.AND P3, PT, R12.reuse, 0x4, PT ;  /* 0x000000040c00780c */ /* 0x040fe40003f66070 */
[C---:B------:R-:W-:Y:S02]  /*03d0*/  ISETP.GE.U32.AND P2, PT, R12.reuse, 0x2, PT ;  /* 0x000000020c00780c */ /* 0x040fe40003f46070 */
[----:B------:R-:W-:Y:S02]  /*03e0*/  ISETP.NE.AND P1, PT, R12, RZ, PT ;  /* 0x000000ff0c00720c */ /* 0x000fe40003f25270 */
[----:B------:R-:W-:-:S04]  /*03f0*/  ISETP.NE.AND P0, PT, R6, RZ, PT ;  /* 0x000000ff0600720c */ /* 0x000fc80003f05270 */
[----:B------:R-:W-:Y:S01]  /*0400*/  P2R R17, PR, RZ, 0x1 ;  /* 0x00000001ff117803 */ /* 0x000fe20000000000 */
[----:B--2---:R-:W0:Y:S02]  /*0410*/  SHFL.DOWN PT, R11, R10, 0x10, 0x1f ;  /* 0x0a001f000a0b7f89 */ /* 0x004e2400000e0000 */
[----:B0-----:R-:W-:-:S04]  /*0420*/  SEL R11, R11, RZ, !P5 ;  /* 0x000000ff0b0b7207 */ /* 0x001fc80006800000 */
[----:B------:R-:W-:-:S05]  /*0430*/  IADD3 R11, PT, PT, R11, R10, RZ ;  /* 0x0000000a0b0b7210 */ /* 0x000fca0007ffe0ff */
[----:B------:R-:W0:Y:S02]  /*0440*/  SHFL.DOWN PT, R15, R11, 0x8, 0x1f ;  /* 0x09001f000b0f7f89 */ /* 0x000e2400000e0000 */
[----:B0-----:R-:W-:-:S05]  /*0450*/  SEL R16, R15, RZ, !P4 ;  /* 0x000000ff0f107207 */ /* 0x001fca0006000000 */
[----:B------:R-:W-:-:S05]  /*0460*/  IMAD.IADD R16, R11, 0x1, R16 ;  /* 0x000000010b107824 */ /* 0x000fca00078e0210 */
        /* <DEDUP_REMOVED lines=9> */
[----:B------:R0:W-:Y:S01]  /*0500*/  @P6 STS [R3+UR4], R16 ;  /* 0x0000001003006988 */ /* 0x0001e20008000804 */
[----:B------:R-:W-:Y:S01]  /*0510*/  BAR.SYNC.DEFER_BLOCKING 0x0 ;  /* 0x0000000000007b1d */ /* 0x000fe20000010000 */
[----:B------:R-:W-:-:S13]  /*0520*/  ISETP.GT.U32.AND P6, PT, R2, 0x1f, PT ;  /* 0x0000001f0200780c */ /* 0x000fda0003fc4070 */
[----:B01----:R-:W-:Y:S05]  /*0530*/  @P6 BRA `(.L_x_1) ;  /* 0x0000000000646947 */ /* 0x003fea0003800000 */
[----:B------:R0:W2:Y:S01]  /*0540*/  @P1 LDS R16, [R14] ;  /* 0x000000000e101984 */ /* 0x0000a20000000800 */
[----:B------:R-:W-:Y:S01]  /*0550*/  UMOV UR5, 0xffffffff ;  /* 0xffffffff00057882 */ /* 0x000fe20000000000 */
[----:B------:R-:W-:-:S04]  /*0560*/  ISETP.NE.AND P0, PT, R12, RZ, PT ;  /* 0x000000ff0c00720c */ /* 0x000fc80003f05270 */
[----:B------:R-:W-:Y:S01]  /*0570*/  P2R R8, PR, RZ, 0x1 ;  /* 0x00000001ff087803 */ /* 0x000fe20000000000 */
[----:B------:R-:W-:Y:S08]  /*0580*/  BRA.DIV UR5, `(.L_x_2) ;  /* 0x0000000a052c7947 */ /* 0x000ff0000b800000 */
[----:B--2---:R-:W2:Y:S02]  /*0590*/  SHFL.DOWN PT, R11, R16, 0x10, 0x1f ;  /* 0x0a001f00100b7f89 */ /* 0x004ea400000e0000 */
[----:B--2---:R-:W-:-:S05]  /*05a0*/  SEL R11, R11, RZ, !P5 ;  /* 0x000000ff0b0b7207 */ /* 0x004fca0006800000 */
[----:B------:R-:W-:-:S05]  /*05b0*/  IMAD.IADD R11, R11, 0x1, R16 ;  /* 0x000000010b0b7824 */ /* 0x000fca00078e0210 */
[----:B------:R-:W2:Y:S02]  /*05c0*/  SHFL.DOWN PT, R15, R11, 0x8, 0x1f ;  /* 0x09001f000b0f7f89 */ /* 0x000ea400000e0000 */
[----:B--2---:R-:W-:-:S04]  /*05d0*/  SEL R8, R15, RZ, !P4 ;  /* 0x000000ff0f087207 */ /* 0x004fc80006000000 */
[----:B------:R-:W-:-:S05]  /*05e0*/  IADD3 R15, PT, PT, R11, R8, RZ ;  /* 0x000000080b0f7210 */ /* 0x000fca0007ffe0ff */
[----:B------:R-:W2:Y:S02]  /*05f0*/  SHFL.DOWN PT, R18, R15, 0x4, 0x1f ;  /* 0x08801f000f127f89 */ /* 0x000ea400000e0000 */
[----:B--2---:R-:W-:-:S05]  /*0600*/  SEL R18, R18, RZ, !P3 ;  /* 0x000000ff12127207 */ /* 0x004fca0005800000 */
[----:B------:R-:W-:-:S05]  /*0610*/  IMAD.IADD R18, R15, 0x1, R18 ;  /* 0x000000010f127824 */ /* 0x000fca00078e0212 */
[----:B------:R-:W2:Y:S02]  /*0620*/  SHFL.DOWN PT, R19, R18, 0x2, 0x1f ;  /* 0x08401f0012137f89 */ /* 0x000ea400000e0000 */
[----:B--2---:R-:W-:-:S05]  /*0630*/  SEL R19, R19, RZ, !P2 ;  /* 0x000000ff13137207 */ /* 0x004fca0005000000 */
[----:B------:R-:W-:-:S05]  /*0640*/  IMAD.IADD R19, R18, 0x1, R19 ;  /* 0x0000000112137824 */ /* 0x000fca00078e0213 */
[----:B------:R2:W3:Y:S02]  /*0650*/  SHFL.DOWN PT, R16, R19, 0x1, 0x1f ;  /* 0x08201f0013107f89 */ /* 0x0004e400000e0000 */
.L_x_15:
[----:B------:R-:W-:Y:S02]  /*0660*/  ISETP.NE.AND P0, PT, R12, RZ, PT ;  /* 0x000000ff0c00720c */ /* 0x000fe40003f05270 */
[----:B---3--:R-:W-:-:S05]  /*0670*/  SEL R16, R16, RZ, !P1 ;  /* 0x000000ff10107207 */ /* 0x008fca0004800000 */
[----:B------:R-:W-:-:S06]  /*0680*/  IMAD.IADD R8, R19, 0x1, R16 ;  /* 0x0000000113087824 */ /* 0x000fcc00078e0210 */
[----:B------:R-:W-:Y:S05]  /*0690*/  @P0 BRA `(.L_x_1) ;  /* 0x00000000000c0947 */ /* 0x000fea0003800000 */
[----:B------:R-:W3:Y:S01]  /*06a0*/  LDC.64 R10, c[0x0][0x390] ;  /* 0x0000e400ff0a7b82 */ /* 0x000ee20000000a00 */
[----:B------:R-:W-:-:S05]  /*06b0*/  IMAD.MOV.U32 R9, RZ, RZ, RZ ;  /* 0x000000ffff097224 */ /* 0x000fca00078e00ff */
[----:B---3--:R3:W-:Y:S02]  /*06c0*/  REDG.E.ADD.64.STRONG.GPU desc[UR8][R10.64], R8 ;  /* 0x000000080a00798e */ /* 0x0087e4000c12e508 */
.L_x_1:
[----:B------:R-:W-:Y:S01]  /*06d0*/  ISETP.GE.U32.AND P0, PT, R7, UR6, PT ;  /* 0x0000000607007c0c */ /* 0x000fe2000bf06070 */
[----:B------:R-:W-:Y:S05]  /*06e0*/  WARPSYNC.ALL ;  /* 0x0000000000007948 */ /* 0x000fea0003800000 */
[----:B------:R-:W-:Y:S01]  /*06f0*/  BAR.SYNC.DEFER_BLOCKING 0x0 ;  /* 0x0000000000007b1d */ /* 0x000fe20000010000 */
[----:B---3--:R-:W-:-:S05]  /*0700*/  IMAD.MOV.U32 R8, RZ, RZ, RZ ;  /* 0x000000ffff087224 */ /* 0x008fca00078e00ff */
[----:B------:R-:W-:Y:S04]  /*0710*/  BSSY.RECONVERGENT B0, `(.L_x_3) ;  /* 0x0000005000007945 */ /* 0x000fe80003800200 */
[----:B------:R-:W-:Y:S05]  /*0720*/  @P0 BRA `(.L_x_4) ;  /* 0x00000000000c0947 */ /* 0x000fea0003800000 */
[----:B-1----:R-:W-:-:S05]  /*0730*/  IADD3 R8, P0, PT, R7, UR10, RZ ;  /* 0x0000000a07087c10 */ /* 0x002fca000ff1e0ff */
[----:B------:R-:W-:-:S05]  /*0740*/  IMAD.X R9, RZ, RZ, UR11, P0 ;  /* 0x0000000bff097e24 */ /* 0x000fca00080e06ff */
[----:B------:R3:W5:Y:S03]  /*0750*/  LDG.E.U8 R8, desc[UR8][R8.64] ;  /* 0x0000000808087981 */ /* 0x000766000c1e1100 */
.L_x_4:
[----:B-1----:R-:W-:Y:S05]  /*0760*/  BSYNC.RECONVERGENT B0 ;  /* 0x0000000000007941 */ /* 0x002fea0003800200 */
.L_x_3:
[----:B---3-5:R-:W1:Y:S01]  /*0770*/  SHFL.DOWN PT, R9, R8, 0x10, 0x1f ;  /* 0x0a001f0008097f89 */ /* 0x028e6200000e0000 */
[----:B------:R-:W-:Y:S02]  /*0780*/  ISETP.NE.AND P0, PT, R13, RZ, PT ;  /* 0x000000ff0d00720c */ /* 0x000fe40003f05270 */
[----:B-1----:R-:W-:-:S04]  /*0790*/  SEL R9, R9, RZ, !P5 ;  /* 0x000000ff09097207 */ /* 0x002fc80006800000 */
[----:B------:R-:W-:-:S05]  /*07a0*/  IADD3 R9, PT, PT, R9, R8, RZ ;  /* 0x0000000809097210 */ /* 0x000fca0007ffe0ff */
[----:B------:R-:W1:Y:S02]  /*07b0*/  SHFL.DOWN PT, R10, R9, 0x8, 0x1f ;  /* 0x09001f00090a7f89 */ /* 0x000e6400000e0000 */
[----:B-1----:R-:W-:-:S05]  /*07c0*/  SEL R10, R10, RZ, !P4 ;  /* 0x000000ff0a0a7207 */ /* 0x002fca0006000000 */
[----:B------:R-:W-:-:S05]  /*07d0*/  IMAD.IADD R10, R9, 0x1, R10 ;  /* 0x00000001090a7824 */ /* 0x000fca00078e020a */
        /* <DEDUP_REMOVED lines=9> */
[----:B------:R1:W-:Y:S01]  /*0870*/  @P0 STS [R3+UR4], R18 ;  /* 0x0000001203000988 */ /* 0x0003e20008000804 */
[----:B------:R-:W-:Y:S06]  /*0880*/  BAR.SYNC.DEFER_BLOCKING 0x0 ;  /* 0x0000000000007b1d */ /* 0x000fec0000010000 */
[----:B------:R-:W-:Y:S05]  /*0890*/  @P6 BRA `(.L_x_5) ;  /* 0x0000000000646947 */ /* 0x000fea0003800000 */
[----:B-1----:R1:W3:Y:S01]  /*08a0*/  @P1 LDS R18, [R14] ;  /* 0x000000000e121984 */ /* 0x0022e20000000800 */
[----:B------:R-:W-:Y:S01]  /*08b0*/  UMOV UR5, 0xffffffff ;  /* 0xffffffff00057882 */ /* 0x000fe20000000000 */
[----:B------:R-:W-:-:S04]  /*08c0*/  ISETP.NE.AND P0, PT, R12, RZ, PT ;  /* 0x000000ff0c00720c */ /* 0x000fc80003f05270 */
[----:B------:R-:W-:Y:S01]  /*08d0*/  P2R R8, PR, RZ, 0x1 ;  /* 0x00000001ff087803 */ /* 0x000fe20000000000 */
[----:B------:R-:W-:Y:S08]  /*08e0*/  BRA.DIV UR5, `(.L_x_6) ;  /* 0x0000000605f87947 */ /* 0x000ff0000b800000 */
[----:B---3--:R-:W3:Y:S02]  /*08f0*/  SHFL.DOWN PT, R11, R18, 0x10, 0x1f ;  /* 0x0a001f00120b7f89 */ /* 0x008ee400000e0000 */
[----:B---3--:R-:W-:-:S05]  /*0900*/  SEL R11, R11, RZ, !P5 ;  /* 0x000000ff0b0b7207 */ /* 0x008fca0006800000 */
[----:B------:R-:W-:-:S05]  /*0910*/  IMAD.IADD R11, R11, 0x1, R18 ;  /* 0x000000010b0b7824 */ /* 0x000fca00078e0212 */
[----:B------:R-:W3:Y:S02]  /*0920*/  SHFL.DOWN PT, R15, R11, 0x8, 0x1f ;  /* 0x09001f000b0f7f89 */ /* 0x000ee400000e0000 */
[----:B---3--:R-:W-:-:S05]  /*0930*/  SEL R8, R15, RZ, !P4 ;  /* 0x000000ff0f087207 */ /* 0x008fca0006000000 */
[----:B------:R-:W-:-:S05]  /*0940*/  IMAD.IADD R15, R11, 0x1, R8 ;  /* 0x000000010b0f7824 */ /* 0x000fca00078e0208 */
[----:B------:R-:W3:Y:S02]  /*0950*/  SHFL.DOWN PT, R16, R15, 0x4, 0x1f ;  /* 0x08801f000f107f89 */ /* 0x000ee400000e0000 */
[----:B---3--:R-:W-:-:S04]  /*0960*/  SEL R16, R16, RZ, !P3 ;  /* 0x000000ff10107207 */ /* 0x008fc80005800000 */
[----:B------:R-:W-:-:S05]  /*0970*/  IADD3 R16, PT, PT, R15, R16, RZ ;  /* 0x000000100f107210 */ /* 0x000fca0007ffe0ff */
[----:B--2---:R-:W2:Y:S02]  /*0980*/  SHFL.DOWN PT, R19, R16, 0x2, 0x1f ;  /* 0x08401f0010137f89 */ /* 0x004ea400000e0000 */
[----:B--2---:R-:W-:-:S05]  /*0990*/  SEL R19, R19, RZ, !P2 ;  /* 0x000000ff13137207 */ /* 0x004fca0005000000 */
[----:B------:R-:W-:-:S05]  /*09a0*/  IMAD.IADD R19, R16, 0x1, R19 ;  /* 0x0000000110137824 */ /* 0x000fca00078e0213 */
[----:B------:R2:W3:Y:S02]  /*09b0*/  SHFL.DOWN PT, R18, R19, 0x1, 0x1f ;  /* 0x08201f0013127f89 */ /* 0x0004e400000e0000 */
.L_x_21:
[----:B------:R-:W-:Y:S02]  /*09c0*/  ISETP.NE.AND P0, PT, R12, RZ, PT ;  /* 0x000000ff0c00720c */ /* 0x000fe40003f05270 */
[----:B---3--:R-:W-:-:S05]  /*09d0*/  SEL R18, R18, RZ, !P1 ;  /* 0x000000ff12127207 */ /* 0x008fca0004800000 */
[----:B------:R-:W-:-:S06]  /*09e0*/  IMAD.IADD R8, R19, 0x1, R18 ;  /* 0x0000000113087824 */ /* 0x000fcc00078e0212 */
[----:B------:R-:W-:Y:S05]  /*09f0*/  @P0 BRA `(.L_x_5) ;  /* 0x00000000000c0947 */ /* 0x000fea0003800000 */
[----:B------:R-:W3:Y:S01]  /*0a00*/  LDC.64 R10, c[0x0][0x390] ;  /* 0x0000e400ff0a7b82 */ /* 0x000ee20000000a00 */
[----:B------:R-:W-:-:S05]  /*0a10*/  IMAD.MOV.U32 R9, RZ, RZ, RZ ;  /* 0x000000ffff097224 */ /* 0x000fca00078e00ff */
[----:B---3--:R3:W-:Y:S02]  /*0a20*/  REDG.E.ADD.64.STRONG.GPU desc[UR8][R10.64], R8 ;  /* 0x000000080a00798e */ /* 0x0087e4000c12e508 */
.L_x_5:
[----:B------:R-:W-:Y:S01]  /*0a30*/  ISETP.NE.AND P0, PT, R17, RZ, PT ;  /* 0x000000ff1100720c */ /* 0x000fe20003f05270 */
[----:B------:R-:W-:Y:S05]  /*0a40*/  WARPSYNC.ALL ;  /* 0x0000000000007948 */ /* 0x000fea0003800000 */
[----:B------:R-:W-:Y:S01]  /*0a50*/  BAR.SYNC.DEFER_BLOCKING 0x0 ;  /* 0x0000000000007b1d */ /* 0x000fe20000010000 */
[C---:B------:R-:W-:Y:S01]  /*0a60*/  IADD3 R5, PT, PT, R0.reuse, R5, R0 ;  /* 0x0000000500057210 */ /* 0x040fe20007ffe000 */
[----:B------:R-:W-:-:S05]  /*0a70*/  IMAD R7, R0, 0x2, R7 ;  /* 0x0000000200077824 */ /* 0x000fca00078e0207 */
[----:B------:R-:W-:Y:S05]  /*0a80*/  @P0 BRA `(.L_x_7) ;  /* 0xfffffff800240947 */ /* 0x000fea000383ffff */
.L_x_0:
[----:B------:R-:W-:-:S04]  /*0a90*/  LOP3.LUT R4, R4, 0x1, RZ, 0xc0, !PT ;  /* 0x0000000104047812 */ /* 0x000fc800078ec0ff */
[----:B------:R-:W-:-:S13]  /*0aa0*/  ISETP.NE.U32.AND P0, PT, R4, 0x1, PT ;  /* 0x000000010400780c */ /* 0x000fda0003f05070 */
[----:B------:R-:W-:Y:S05]  /*0ab0*/  @P0 EXIT ;  /* 0x000000000000094d */ /* 0x000fea0003800000 */
[----:B------:R-:W-:Y:S01]  /*0ac0*/  ISETP.GE.U32.AND P0, PT, R5, UR6, PT ;  /* 0x0000000605007c0c */ /* 0x000fe2000bf06070 */
[----:B------:R-:W-:-:S12]  /*0ad0*/  IMAD.MOV.U32 R0, RZ, RZ, RZ ;  /* 0x000000ffff007224 */ /* 0x000fd800078e00ff */
[----:B------:R-:W4:Y:S02]  /*0ae0*/  @!P0 LDC.64 R6, c[0x0][0x380] ;  /* 0x0000e000ff068b82 */ /* 0x000f240000000a00 */
[----:B----4-:R-:W-:-:S05]  /*0af0*/  @!P0 IADD3 R4, P1, PT, R5, R6, RZ ;  /* 0x0000000605048210 */ /* 0x010fca0007f3e0ff */
[----:B------:R-:W-:-:S05]  /*0b00*/  @!P0 IMAD.X R5, RZ, RZ, R7, P1 ;  /* 0x000000ffff058224 */ /* 0x000fca00008e0607 */
[----:B------:R-:W4:Y:S01]  /*0b10*/  @!P0 LDG.E.U8 R0, desc[UR8][R4.64] ;  /* 0x0000000804008981 */ /* 0x000f22000c1e1100 */
[C---:B------:R-:W-:Y:S02]  /*0b20*/  ISETP.GE.U32.AND P5, PT, R12.reuse, 0x10, PT ;  /* 0x000000100c00780c */ /* 0x040fe40003fa6070 */
[C---:B------:R-:W-:Y:S02]  /*0b30*/  ISETP.GE.U32.AND P1, PT, R12.reuse, 0x8, PT ;  /* 0x000000080c00780c */ /* 0x040fe40003f26070 */
[C---:B------:R-:W-:Y:S02]  /*0b40*/  ISETP.GE.U32.AND P2, PT, R12.reuse, 0x4, PT ;  /* 0x000000040c00780c */ /* 0x040fe40003f46070 */
[C---:B------:R-:W-:Y:S02]  /*0b50*/  ISETP.GE.U32.AND P3, PT, R12.reuse, 0x2, PT ;  /* 0x000000020c00780c */ /* 0x040fe40003f66070 */
[----:B------:R-:W-:Y:S02]  /*0b60*/  ISETP.NE.AND P4, PT, R12, RZ, PT ;  /* 0x000000ff0c00720c */ /* 0x000fe40003f85270 */
[----:B------:R-:W-:Y:S01]  /*0b70*/  ISETP.NE.AND P0, PT, R13, RZ, PT ;  /* 0x000000ff0d00720c */ /* 0x000fe20003f05270 */
[----:B----4-:R-:W4:Y:S02]  /*0b80*/  SHFL.DOWN PT, R2, R0, 0x10, 0x1f ;  /* 0x0a001f0000027f89 */ /* 0x010f2400000e0000 */
[----:B----4-:R-:W-:-:S04]  /*0b90*/  SEL R7, R2, RZ, !P5 ;  /* 0x000000ff02077207 */ /* 0x010fc80006800000 */
[----:B------:R-:W-:-:S05]  /*0ba0*/  IADD3 R7, PT, PT, R7, R0, RZ ;  /* 0x0000000007077210 */ /* 0x000fca0007ffe0ff */
[----:B------:R-:W4:Y:S02]  /*0bb0*/  SHFL.DOWN PT, R2, R7, 0x8, 0x1f ;  /* 0x09001f0007027f89 */ /* 0x000f2400000e0000 */
[----:B----4-:R-:W-:-:S05]  /*0bc0*/  SEL R2, R2, RZ, !P1 ;  /* 0x000000ff02027207 */ /* 0x010fca0004800000 */
[----:B------:R-:W-:-:S05]  /*0bd0*/  IMAD.IADD R2, R7, 0x1, R2 ;  /* 0x0000000107027824 */ /* 0x000fca00078e0202 */
        /* <DEDUP_REMOVED lines=9> */
[----:B------:R4:W-:Y:S01]  /*0c70*/  @P0 STS [R3+UR4], R2 ;  /* 0x0000000203000988 */ /* 0x0009e20008000804 */
[----:B------:R-:W-:Y:S06]  /*0c80*/  BAR.SYNC.DEFER_BLOCKING 0x0 ;  /* 0x0000000000007b1d */ /* 0x000fec0000010000 */
[----:B------:R-:W-:Y:S05]  /*0c90*/  @P6 BRA `(.L_x_8) ;  /* 0x00000000005c6947 */ /* 0x000fea0003800000 */
[----:B----4-:R4:W0:Y:S01]  /*0ca0*/  @P4 LDS R2, [R14] ;  /* 0x000000000e024984 */ /* 0x0108220000000800 */
[----:B------:R-:W-:Y:S01]  /*0cb0*/  UMOV UR4, 0xffffffff ;  /* 0xffffffff00047882 */ /* 0x000fe20000000000 */
[----:B------:R-:W-:Y:S02]  /*0cc0*/  ISETP.NE.AND P6, PT, R12, RZ, PT ;  /* 0x000000ff0c00720c */ /* 0x000fe40003fc5270 */
[----:B------:R-:W-:Y:S11]  /*0cd0*/  BRA.DIV UR4, `(.L_x_9) ;  /* 0x0000000604a07947 */ /* 0x000ff6000b800000 */
[----:B0-----:R-:W1:Y:S02]  /*0ce0*/  SHFL.DOWN PT, R0, R2, 0x10, 0x1f ;  /* 0x0a001f0002007f89 */ /* 0x001e6400000e0000 */
[----:B-1----:R-:W-:-:S05]  /*0cf0*/  SEL R3, R0, RZ, !P5 ;  /* 0x000000ff00037207 */ /* 0x002fca0006800000 */
[----:B------:R-:W-:-:S05]  /*0d00*/  IMAD.IADD R3, R3, 0x1, R2 ;  /* 0x0000000103037824 */ /* 0x000fca00078e0202 */
[----:B------:R-:W0:Y:S02]  /*0d10*/  SHFL.DOWN PT, R0, R3, 0x8, 0x1f ;  /* 0x09001f0003007f89 */ /* 0x000e2400000e0000 */
[----:B0-----:R-:W-:-:S05]  /*0d20*/  SEL R0, R0, RZ, !P1 ;  /* 0x000000ff00007207 */ /* 0x001fca0004800000 */
[----:B------:R-:W-:-:S05]  /*0d30*/  IMAD.IADD R0, R3, 0x1, R0 ;  /* 0x0000000103007824 */ /* 0x000fca00078e0200 */
[----:B------:R-:W0:Y:S02]  /*0d40*/  SHFL.DOWN PT, R4, R0, 0x4, 0x1f ;  /* 0x08801f0000047f89 */ /* 0x000e2400000e0000 */
[----:B0-----:R-:W-:-:S04]  /*0d50*/  SEL R5, R4, RZ, !P2 ;  /* 0x000000ff04057207 */ /* 0x001fc80005000000 */
[----:B------:R-:W-:-:S05]  /*0d60*/  IADD3 R5, PT, PT, R0, R5, RZ ;  /* 0x0000000500057210 */ /* 0x000fca0007ffe0ff */
[----:B------:R-:W0:Y:S02]  /*0d70*/  SHFL.DOWN PT, R4, R5, 0x2, 0x1f ;  /* 0x08401f0005047f89 */ /* 0x000e2400000e0000 */
[----:B0-----:R-:W-:-:S05]  /*0d80*/  SEL R4, R4, RZ, !P3 ;  /* 0x000000ff04047207 */ /* 0x001fca0005800000 */
[----:B------:R-:W-:-:S05]  /*0d90*/  IMAD.IADD R2, R5, 0x1, R4 ;  /* 0x0000000105027824 */ /* 0x000fca00078e0204 */
[----:B------:R0:W1:Y:S02]  /*0da0*/  SHFL.DOWN PT, R4, R2, 0x1, 0x1f ;  /* 0x08201f0002047f89 */ /* 0x00006400000e0000 */
.L_x_27:
[----:B-1----:R-:W-:-:S05]  /*0db0*/  SEL R3, R4, RZ, !P4 ;  /* 0x000000ff04037207 */ /* 0x002fca0006000000 */
[----:B0-----:R-:W-:Y:S01]  /*0dc0*/  IMAD.IADD R2, R2, 0x1, R3 ;  /* 0x0000000102027824 */ /* 0x001fe200078e0203 */
[----:B------:R-:W-:Y:S06]  /*0dd0*/  @P6 BRA `(.L_x_8) ;  /* 0x00000000000c6947 */ /* 0x000fec0003800000 */
[----:B------:R-:W0:Y:S01]  /*0de0*/  LDC.64 R4, c[0x0][0x390] ;  /* 0x0000e400ff047b82 */ /* 0x000e220000000a00 */
[----:B------:R-:W-:-:S05]  /*0df0*/  IMAD.MOV.U32 R3, RZ, RZ, RZ ;  /* 0x000000ffff037224 */ /* 0x000fca00078e00ff */
[----:B0-----:R0:W-:Y:S02]  /*0e00*/  REDG.E.ADD.64.STRONG.GPU desc[UR8][R4.64], R2 ;  /* 0x000000020400798e */ /* 0x0011e4000c12e508 */
.L_x_8:
[----:B------:R-:W-:Y:S05]  /*0e10*/  WARPSYNC.ALL ;  /* 0x0000000000007948 */ /* 0x000fea0003800000 */
[----:B------:R-:W-:Y:S06]  /*0e20*/  BAR.SYNC.DEFER_BLOCKING 0x0 ;  /* 0x0000000000007b1d */ /* 0x000fec0000010000 */
[----:B------:R-:W-:Y:S05]  /*0e30*/  EXIT ;  /* 0x000000000000794d */ /* 0x000fea0003800000 */
.L_x_2:
[----:B--2---:R-:W-:Y:S01]  /*0e40*/  IMAD.MOV.U32 R21, RZ, RZ, R16 ;  /* 0x000000ffff157224 */ /* 0x004fe200078e0010 */
[----:B------:R-:W-:Y:S01]  /*0e50*/  MOV R10, 0xffffffff ;  /* 0xffffffff000a7802 */ /* 0x000fe20000000f00 */
[----:B------:R-:W-:Y:S02]  /*0e60*/  IMAD.MOV.U32 R8, RZ, RZ, 0x10 ;  /* 0x00000010ff087424 */ /* 0x000fe400078e00ff */
[----:B------:R-:W-:-:S07]  /*0e70*/  IMAD.MOV.U32 R9, RZ, RZ, 0x1f ;  /* 0x0000001fff097424 */ /* 0x000fce00078e00ff */
[----:B01----:R-:W-:Y:S05]  /*0e80*/  WARPSYNC.COLLECTIVE R10, `(.L_x_10) ;  /* 0x000000000a087348 */ /* 0x003fea0003c00000 */
[----:B------:R2:W3:Y:S02]  /*0e90*/  SHFL.DOWN P0, R20, R21, R8, R9 ;  /* 0x0800000815147389 */ /* 0x0004e40000000009 */
[----:B0123--:R-:W-:Y:S05]  /*0ea0*/  ENDCOLLECTIVE ;  /* 0x000000000000791b */ /* 0x00ffea0003800000 */
.L_x_10:
[----:B------:R-:W-:Y:S02]  /*0eb0*/  IMAD.MOV.U32 R8, RZ, RZ, 0x8 ;  /* 0x00000008ff087424 */ /* 0x000fe400078e00ff */
[----:B------:R-:W-:-:S05]  /*0ec0*/  IMAD.MOV.U32 R11, RZ, RZ, R20 ;  /* 0x000000ffff0b7224 */ /* 0x000fca00078e0014 */
[----:B------:R-:W-:-:S05]  /*0ed0*/  SEL R11, R11, RZ, !P5 ;  /* 0x000000ff0b0b7207 */ /* 0x000fca0006800000 */
[----:B------:R-:W-:-:S04]  /*0ee0*/  IMAD.IADD R11, R11, 0x1, R16 ;  /* 0x000000010b0b7824 */ /* 0x000fc800078e0210 */
[----:B------:R-:W-:-:S07]  /*0ef0*/  IMAD.MOV.U32 R21, RZ, RZ, R11 ;  /* 0x000000ffff157224 */ /* 0x000fce00078e000b */
[----:B------:R-:W-:Y:S05]  /*0f00*/  WARPSYNC.COLLECTIVE R10, `(.L_x_11) ;  /* 0x000000000a087348 */ /* 0x000fea0003c00000 */
[----:B------:R0:W1:Y:S02]  /*0f10*/  SHFL.DOWN P0, R20, R21, R8, R9 ;  /* 0x0800000815147389 */ /* 0x0000640000000009 */
[----:B01----:R-:W-:Y:S05]  /*0f20*/  ENDCOLLECTIVE ;  /* 0x000000000000791b */ /* 0x003fea0003800000 */
.L_x_11:
[----:B------:R-:W-:Y:S02]  /*0f30*/  IMAD.MOV.U32 R8, RZ, RZ, 0x4 ;  /* 0x00000004ff087424 */ /* 0x000fe400078e00ff */
[----:B------:R-:W-:-:S05]  /*0f40*/  IMAD.MOV.U32 R15, RZ, RZ, R20 ;  /* 0x000000ffff0f7224 */ /* 0x000fca00078e0014 */
[----:B------:R-:W-:-:S05]  /*0f50*/  SEL R16, R15, RZ, !P4 ;  /* 0x000000ff0f107207 */ /* 0x000fca0006000000 */
[----:B------:R-:W-:-:S05]  /*0f60*/  IMAD.IADD R15, R11, 0x1, R16 ;  /* 0x000000010b0f7824 */ /* 0x000fca00078e0210 */
[----:B------:R-:W-:-:S07]  /*0f70*/  MOV R21, R15 ;  /* 0x0000000f00157202 */ /* 0x000fce0000000f00 */
[----:B------:R-:W-:Y:S05]  /*0f80*/  WARPSYNC.COLLECTIVE R10, `(.L_x_12) ;  /* 0x000000000a087348 */ /* 0x000fea0003c00000 */
[----:B------:R0:W1:Y:S02]  /*0f90*/  SHFL.DOWN P0, R20, R21, R8, R9 ;  /* 0x0800000815147389 */ /* 0x0000640000000009 */
[----:B01----:R-:W-:Y:S05]  /*0fa0*/  ENDCOLLECTIVE ;  /* 0x000000000000791b */ /* 0x003fea0003800000 */
.L_x_12:
        /* <DEDUP_REMOVED lines=8> */
.L_x_13:
[----:B------:R-:W-:Y:S01]  /*1030*/  IMAD.MOV.U32 R8, RZ, RZ, 0x1 ;  /* 0x00000001ff087424 */ /* 0x000fe200078e00ff */
[----:B------:R-:W-:-:S04]  /*1040*/  MOV R19, R20 ;  /* 0x0000001400137202 */ /* 0x000fc80000000f00 */
[----:B------:R-:W-:-:S05]  /*1050*/  SEL R19, R19, RZ, !P2 ;  /* 0x000000ff13137207 */ /* 0x000fca0005000000 */
[----:B------:R-:W-:-:S04]  /*1060*/  IMAD.IADD R19, R18, 0x1, R19 ;  /* 0x0000000112137824 */ /* 0x000fc800078e0213 */
[----:B------:R-:W-:-:S07]  /*1070*/  IMAD.MOV.U32 R21, RZ, RZ, R19 ;  /* 0x000000ffff157224 */ /* 0x000fce00078e0013 */
[----:B------:R-:W-:Y:S05]  /*1080*/  WARPSYNC.COLLECTIVE R10, `(.L_x_14) ;  /* 0x000000000a087348 */ /* 0x000fea0003c00000 */
[----:B------:R0:W1:Y:S02]  /*1090*/  SHFL.DOWN P0, R20, R21, R8, R9 ;  /* 0x0800000815147389 */ /* 0x0000640000000009 */
[----:B01----:R-:W-:Y:S05]  /*10a0*/  ENDCOLLECTIVE ;  /* 0x000000000000791b */ /* 0x003fea0003800000 */
.L_x_14:
[----:B------:R-:W-:Y:S01]  /*10b0*/  IMAD.MOV.U32 R16, RZ, RZ, R20 ;  /* 0x000000ffff107224 */ /* 0x000fe200078e0014 */
[----:B------:R-:W-:Y:S06]  /*10c0*/  BRA `(.L_x_15) ;  /* 0xfffffff400647947 */ /* 0x000fec000383ffff */
.L_x_6:
[----:B------:R-:W-:Y:S02]  /*10d0*/  HFMA2 R8, -RZ, RZ, 0, 9.5367431640625e-07 ;  /* 0x00000010ff087431 */ /* 0x000fe400000001ff */
[----:B---3--:R-:W-:Y:S02]  /*10e0*/  IMAD.MOV.U32 R21, RZ, RZ, R18 ;  /* 0x000000ffff157224 */ /* 0x008fe400078e0012 */
[----:B------:R-:W-:Y:S02]  /*10f0*/  IMAD.MOV.U32 R9, RZ, RZ, 0x1f ;  /* 0x0000001fff097424 */ /* 0x000fe400078e00ff */
[----:B------:R-:W-:-:S07]  /*1100*/  IMAD.MOV.U32 R10, RZ, RZ, -0x1 ;  /* 0xffffffffff0a7424 */ /* 0x000fce00078e00ff */
[----:B012---:R-:W-:Y:S05]  /*1110*/  WARPSYNC.COLLECTIVE R10, `(.L_x_16) ;  /* 0x000000000a087348 */ /* 0x007fea0003c00000 */
[----:B------:R3:W4:Y:S02]  /*1120*/  SHFL.DOWN P0, R20, R21, R8, R9 ;  /* 0x0800000815147389 */ /* 0x0007240000000009 */
[----:B01234-:R-:W-:Y:S05]  /*1130*/  ENDCOLLECTIVE ;  /* 0x000000000000791b */ /* 0x01ffea0003800000 */
.L_x_16:
[----:B------:R-:W-:Y:S01]  /*1140*/  MOV R8, 0x8 ;  /* 0x0000000800087802 */ /* 0x000fe20000000f00 */
[----:B------:R-:W-:-:S05]  /*1150*/  IMAD.MOV.U32 R11, RZ, RZ, R20 ;  /* 0x000000ffff0b7224 */ /* 0x000fca00078e0014 */
[----:B------:R-:W-:-:S05]  /*1160*/  SEL R11, R11, RZ, !P5 ;  /* 0x000000ff0b0b7207 */ /* 0x000fca0006800000 */
[----:B------:R-:W-:-:S04]  /*1170*/  IMAD.IADD R11, R11, 0x1, R18 ;  /* 0x000000010b0b7824 */ /* 0x000fc800078e0212 */
[----:B------:R-:W-:-:S07]  /*1180*/  IMAD.MOV.U32 R21, RZ, RZ, R11 ;  /* 0x000000ffff157224 */ /* 0x000fce00078e000b */
[----:B------:R-:W-:Y:S05]  /*1190*/  WARPSYNC.COLLECTIVE R10, `(.L_x_17) ;  /* 0x000000000a087348 */ /* 0x000fea0003c00000 */
[----:B------:R0:W1:Y:S02]  /*11a0*/  SHFL.DOWN P0, R20, R21, R8, R9 ;  /* 0x0800000815147389 */ /* 0x0000640000000009 */
[----:B01----:R-:W-:Y:S05]  /*11b0*/  ENDCOLLECTIVE ;  /* 0x000000000000791b */ /* 0x003fea0003800000 */
.L_x_17:
        /* <DEDUP_REMOVED lines=8> */
.L_x_18:
[----:B------:R-:W-:Y:S02]  /*1240*/  IMAD.MOV.U32 R8, RZ, RZ, 0x2 ;  /* 0x00000002ff087424 */ /* 0x000fe400078e00ff */
[----:B------:R-:W-:-:S05]  /*1250*/  IMAD.MOV.U32 R16, RZ, RZ, R20 ;  /* 0x000000ffff107224 */ /* 0x000fca00078e0014 */
[----:B------:R-:W-:-:S04]  /*1260*/  SEL R16, R16, RZ, !P3 ;  /* 0x000000ff10107207 */ /* 0x000fc80005800000 */
[----:B------:R-:W-:-:S05]  /*1270*/  IADD3 R16, PT, PT, R15, R16, RZ ;  /* 0x000000100f107210 */ /* 0x000fca0007ffe0ff */
[----:B------:R-:W-:-:S07]  /*1280*/  IMAD.MOV.U32 R21, RZ, RZ, R16 ;  /* 0x000000ffff157224 */ /* 0x000fce00078e0010 */
[----:B------:R-:W-:Y:S05]  /*1290*/  WARPSYNC.COLLECTIVE R10, `(.L_x_19) ;  /* 0x000000000a087348 */ /* 0x000fea0003c00000 */
[----:B------:R0:W1:Y:S02]  /*12a0*/  SHFL.DOWN P0, R20, R21, R8, R9 ;  /* 0x0800000815147389 */ /* 0x0000640000000009 */
[----:B01----:R-:W-:Y:S05]  /*12b0*/  ENDCOLLECTIVE ;  /* 0x000000000000791b */ /* 0x003fea0003800000 */
.L_x_19:
[----:B------:R-:W-:Y:S02]  /*12c0*/  HFMA2 R8, -RZ, RZ, 0, 5.9604644775390625e-08 ;  /* 0x00000001ff087431 */ /* 0x000fe400000001ff */
[----:B------:R-:W-:-:S05]  /*12d0*/  IMAD.MOV.U32 R19, RZ, RZ, R20 ;  /* 0x000000ffff137224 */ /* 0x000fca00078e0014 */
[----:B------:R-:W-:-:S05]  /*12e0*/  SEL R19, R19, RZ, !P2 ;  /* 0x000000ff13137207 */ /* 0x000fca0005000000 */
[----:B------:R-:W-:-:S04]  /*12f0*/  IMAD.IADD R19, R16, 0x1, R19 ;  /* 0x0000000110137824 */ /* 0x000fc800078e0213 */
[----:B------:R-:W-:-:S07]  /*1300*/  IMAD.MOV.U32 R21, RZ, RZ, R19 ;  /* 0x000000ffff157224 */ /* 0x000fce00078e0013 */
[----:B------:R-:W-:Y:S05]  /*1310*/  WARPSYNC.COLLECTIVE R10, `(.L_x_20) ;  /* 0x000000000a087348 */ /* 0x000fea0003c00000 */
[----:B------:R0:W1:Y:S02]  /*1320*/  SHFL.DOWN P0, R20, R21, R8, R9 ;  /* 0x0800000815147389 */ /* 0x0000640000000009 */
[----:B01----:R-:W-:Y:S05]  /*1330*/  ENDCOLLECTIVE ;  /* 0x000000000000791b */ /* 0x003fea0003800000 */
.L_x_20:
[----:B------:R-:W-:Y:S01]  /*1340*/  IMAD.MOV.U32 R18, RZ, RZ, R20 ;  /* 0x000000ffff127224 */ /* 0x000fe200078e0014 */
[----:B------:R-:W-:Y:S06]  /*1350*/  BRA `(.L_x_21) ;  /* 0xfffffff400987947 */ /* 0x000fec000383ffff */
.L_x_9:
[----:B0-----:R-:W-:Y:S02]  /*1360*/  IMAD.MOV.U32 R21, RZ, RZ, R2 ;  /* 0x000000ffff157224 */ /* 0x001fe400078e0002 */
[----:B---3--:R-:W-:Y:S02]  /*1370*/  IMAD.MOV.U32 R8, RZ, RZ, 0x10 ;  /* 0x00000010ff087424 */ /* 0x008fe400078e00ff */
[----:B------:R-:W-:Y:S02]  /*1380*/  IMAD.MOV.U32 R9, RZ, RZ, 0x1f ;  /* 0x0000001fff097424 */ /* 0x000fe400078e00ff */
[----:B------:R-:W-:-:S07]  /*1390*/  IMAD.MOV.U32 R10, RZ, RZ, -0x1 ;  /* 0xffffffffff0a7424 */ /* 0x000fce00078e00ff */
[----:B-12-4-:R-:W-:Y:S05]  /*13a0*/  WARPSYNC.COLLECTIVE R10, `(.L_x_22) ;  /* 0x000000000a087348 */ /* 0x016fea0003c00000 */
[----:B------:R0:W3:Y:S02]  /*13b0*/  SHFL.DOWN P0, R20, R21, R8, R9 ;  /* 0x0800000815147389 */ /* 0x0000e40000000009 */
[----:B01234-:R-:W-:Y:S05]  /*13c0*/  ENDCOLLECTIVE ;  /* 0x000000000000791b */ /* 0x01ffea0003800000 */
.L_x_22:
        /* <DEDUP_REMOVED lines=8> */
.L_x_23:
        /* <DEDUP_REMOVED lines=8> */
.L_x_24:
        /* <DEDUP_REMOVED lines=8> */
.L_x_25:
        /* <DEDUP_REMOVED lines=8> */
.L_x_26:
[----:B------:R-:W-:Y:S01]  /*15d0*/  IMAD.MOV.U32 R4, RZ, RZ, R20 ;  /* 0x000000ffff047224 */ /* 0x000fe200078e0014 */
[----:B------:R-:W-:Y:S06]  /*15e0*/  BRA `(.L_x_27) ;  /* 0xfffffff400f07947 */ /* 0x000fec000383ffff */
.L_x_28:
[----:B------:R-:W-:-:S00]  /*15f0*/  BRA `(.L_x_28) ;  /* 0xfffffffc00fc7947 */ /* 0x000fc0000383ffff */
[----:B------:R-:W-:-:S00]  /*1600*/  NOP ;  /* 0x0000000000007918 */ /* 0x000fc00000000000 */
[----:B------:R-:W-:-:S00]  /*1610*/  NOP ;  /* 0x0000000000007918 */ /* 0x000fc00000000000 */
[----:B------:R-:W-:-:S00]  /*1620*/  NOP ;  /* 0x0000000000007918 */ /* 0x000fc00000000000 */
[----:B------:R-:W-:-:S00]  /*1630*/  NOP ;  /* 0x0000000000007918 */ /* 0x000fc00000000000 */
[----:B------:R-:W-:-:S00]  /*1640*/  NOP ;  /* 0x0000000000007918 */ /* 0x000fc00000000000 */
[----:B------:R-:W-:-:S00]  /*1650*/  NOP ;  /* 0x0000000000007918 */ /* 0x000fc00000000000 */
[----:B------:R-:W-:-:S00]  /*1660*/  NOP ;  /* 0x0000000000007918 */ /* 0x000fc00000000000 */
[----:B------:R-:W-:-:S00]  /*1670*/  NOP ;  /* 0x0000000000007918 */ /* 0x000fc00000000000 */
.L_x_29:


//--------------------- .nv.shared._Z10vector_sumPhjPy --------------------------
	.section	.nv.shared._Z10vector_sumPhjPy,"aw",@nobits
	.sectionflags	@""
	.align	4
.nv.shared._Z10vector_sumPhjPy:
	.zero		1152


//--------------------- .nv.shared.reserved.0     --------------------------
	.section	.nv.shared.reserved.0,"aw",@nobits
	.weak		__nv_reservedSMEM_offset_0_alias
	.size		__nv_reservedSMEM_offset_0_alias, 0, 64
	.other		__nv_reservedSMEM_offset_0_alias,@"STO_CUDA_RESERVED_SHARED STV_DEFAULT"
__nv_reservedSMEM_offset_0_alias:
	.zero		0
	.zero		64


//--------------------- .nv.constant0._Z10vector_sumPhjPy --------------------------
	.section	.nv.constant0._Z10vector_sumPhjPy,"a",@progbits
	.sectionflags	@""
	.align	4
.nv.constant0._Z10vector_sumPhjPy:
	.zero		920


//--------------------- SYMBOLS --------------------------

	.type		.nv.reservedSmem.offset0,@object
	.size		.nv.reservedSmem.offset0,0x4
	.type		.nv.reservedSmem.cap,@object
	.size		.nv.reservedSmem.cap,0x4
